	.headerflags	@"EF_CUDA_TEXMODE_UNIFIED EF_CUDA_64BIT_ADDRESS EF_CUDA_ACCELERATORS EF_CUDA_SM90 EF_CUDA_VIRTUAL_SM(EF_CUDA_SM90)"
	.elftype	@"ET_EXEC"


//--------------------- .nv.info                  --------------------------
	.section	.nv.info,"",@"SHT_CUDA_INFO"
	.align	4


	//----- nvinfo : EIATTR_REGCOUNT
	.align		4
        /*0000*/ 	.byte	0x04, 0x2f
        /*0002*/ 	.short	(.L_3 - .L_2)
	.align		4
.L_2:
        /*0004*/ 	.word	index@(triton_poi_fused__native_batch_norm_legit_no_training_convolution_relu_0)
        /*0008*/ 	.word	0x00000013


	//----- nvinfo : EIATTR_MIN_STACK_SIZE
	.align		4
.L_3:
        /*000c*/ 	.byte	0x04, 0x12
        /*000e*/ 	.short	(.L_5 - .L_4)
	.align		4
.L_4:
        /*0010*/ 	.word	index@(triton_poi_fused__native_batch_norm_legit_no_training_convolution_relu_0)
        /*0014*/ 	.word	0x00000000


	//----- nvinfo : EIATTR_FRAME_SIZE
	.align		4
.L_5:
        /*0018*/ 	.byte	0x04, 0x11
        /*001a*/ 	.short	(.L_7 - .L_6)
	.align		4
.L_6:
        /*001c*/ 	.word	index@(triton_poi_fused__native_batch_norm_legit_no_training_convolution_relu_0)
        /*0020*/ 	.word	0x00000000


	//----- nvinfo : EIATTR_MIN_STACK_SIZE
	.align		4
.L_7:
        /*0024*/ 	.byte	0x04, 0x12
        /*0026*/ 	.short	(.L_9 - .L_8)
	.align		4
.L_8:
        /*0028*/ 	.word	index@(triton_poi_fused__native_batch_norm_legit_no_training_convolution_relu_0)
        /*002c*/ 	.word	0x00000000
.L_9:


//--------------------- .nv.info.triton_poi_fused__native_batch_norm_legit_no_training_convolution_relu_0 --------------------------
	.section	.nv.info.triton_poi_fused__native_batch_norm_legit_no_training_convolution_relu_0,"",@"SHT_CUDA_INFO"
	.sectionflags	@""
	.align	4


	//----- nvinfo : EIATTR_CUDA_API_VERSION
	.align		4
        /*0000*/ 	.byte	0x04, 0x37
        /*0002*/ 	.short	(.L_11 - .L_10)
.L_10:
        /*0004*/ 	.word	0x0000007c


	//----- nvinfo : EIATTR_KPARAM_INFO
	.align		4
.L_11:
        /*0008*/ 	.byte	0x04, 0x17
        /*000a*/ 	.short	(.L_13 - .L_12)
.L_12:
        /*000c*/ 	.word	0x00000000
        /*0010*/ 	.short	0x0007
        /*0012*/ 	.short	0x0038
        /*0014*/ 	.byte	0x00, 0xf0, 0x11, 0x00


	//----- nvinfo : EIATTR_KPARAM_INFO
	.align		4
.L_13:
        /*0018*/ 	.byte	0x04, 0x17
        /*001a*/ 	.short	(.L_15 - .L_14)
.L_14:
        /*001c*/ 	.word	0x00000000
        /*0020*/ 	.short	0x0006
        /*0022*/ 	.short	0x0030
        /*0024*/ 	.byte	0x00, 0xf4, 0x21, 0x00


	//----- nvinfo : EIATTR_KPARAM_INFO
	.align		4
.L_15:
        /*0028*/ 	.byte	0x04, 0x17
        /*002a*/ 	.short	(.L_17 - .L_16)
.L_16:
        /*002c*/ 	.word	0x00000000
        /*0030*/ 	.short	0x0005
        /*0032*/ 	.short	0x0028
        /*0034*/ 	.byte	0x00, 0xf4, 0x21, 0x00


	//----- nvinfo : EIATTR_KPARAM_INFO
	.align		4
.L_17:
        /*0038*/ 	.byte	0x04, 0x17
        /*003a*/ 	.short	(.L_19 - .L_18)
.L_18:
        /*003c*/ 	.word	0x00000000
        /*0040*/ 	.short	0x0004
        /*0042*/ 	.short	0x0020
        /*0044*/ 	.byte	0x00, 0xf4, 0x21, 0x00


	//----- nvinfo : EIATTR_KPARAM_INFO
	.align		4
.L_19:
        /*0048*/ 	.byte	0x04, 0x17
        /*004a*/ 	.short	(.L_21 - .L_20)
.L_20:
        /*004c*/ 	.word	0x00000000
        /*0050*/ 	.short	0x0003
        /*0052*/ 	.short	0x0018
        /*0054*/ 	.byte	0x00, 0xf4, 0x21, 0x00


	//----- nvinfo : EIATTR_KPARAM_INFO
	.align		4
.L_21:
        /*0058*/ 	.byte	0x04, 0x17
        /*005a*/ 	.short	(.L_23 - .L_22)
.L_22:
        /*005c*/ 	.word	0x00000000
        /*0060*/ 	.short	0x0002
        /*0062*/ 	.short	0x0010
        /*0064*/ 	.byte	0x00, 0xf4, 0x21, 0x00


	//----- nvinfo : EIATTR_KPARAM_INFO
	.align		4
.L_23:
        /*0068*/ 	.byte	0x04, 0x17
        /*006a*/ 	.short	(.L_25 - .L_24)
.L_24:
        /*006c*/ 	.word	0x00000000
        /*0070*/ 	.short	0x0001
        /*0072*/ 	.short	0x0008
        /*0074*/ 	.byte	0x00, 0xf4, 0x21, 0x00


	//----- nvinfo : EIATTR_KPARAM_INFO
	.align		4
.L_25:
        /*0078*/ 	.byte	0x04, 0x17
        /*007a*/ 	.short	(.L_27 - .L_26)
.L_26:
        /*007c*/ 	.word	0x00000000
        /*0080*/ 	.short	0x0000
        /*0082*/ 	.short	0x0000
        /*0084*/ 	.byte	0x00, 0xf4, 0x21, 0x00


	//----- nvinfo : EIATTR_SPARSE_MMA_MASK
	.align		4
.L_27:
        /*0088*/ 	.byte	0x03, 0x50
        /*008a*/ 	.short	0x0000


	//----- nvinfo : EIATTR_MAXREG_COUNT
	.align		4
        /*008c*/ 	.byte	0x03, 0x1b
        /*008e*/ 	.short	0x00ff


	//----- nvinfo : EIATTR_EXIT_INSTR_OFFSETS
	.align		4
        /*0090*/ 	.byte	0x04, 0x1c
        /*0092*/ 	.short	(.L_29 - .L_28)


	//   ....[0]....
.L_28:
        /*0094*/ 	.word	0x00000350


	//----- nvinfo : EIATTR_REQNTID
	.align		4
.L_29:
        /*0098*/ 	.byte	0x04, 0x10
        /*009a*/ 	.short	(.L_31 - .L_30)
.L_30:
        /*009c*/ 	.word	0x00000080
        /*00a0*/ 	.word	0x00000001
        /*00a4*/ 	.word	0x00000001


	//----- nvinfo : EIATTR_CBANK_PARAM_SIZE
	.align		4
.L_31:
        /*00a8*/ 	.byte	0x03, 0x19
        /*00aa*/ 	.short	0x003c


	//----- nvinfo : EIATTR_PARAM_CBANK
	.align		4
        /*00ac*/ 	.byte	0x04, 0x0a
        /*00ae*/ 	.short	(.L_33 - .L_32)
	.align		4
.L_32:
        /*00b0*/ 	.word	index@(.nv.constant0.triton_poi_fused__native_batch_norm_legit_no_training_convolution_relu_0)
        /*00b4*/ 	.short	0x0210
        /*00b6*/ 	.short	0x003c


	//----- nvinfo : EIATTR_SW_WAR
	.align		4
.L_33:
        /*00b8*/ 	.byte	0x04, 0x36
        /*00ba*/ 	.short	(.L_35 - .L_34)
.L_34:
        /*00bc*/ 	.word	0x00000008
.L_35:


//--------------------- .nv.callgraph             --------------------------
	.section	.nv.callgraph,"",@"SHT_CUDA_CALLGRAPH"
	.align	4
	.sectionentsize	8
	.align		4
        /*0000*/ 	.word	0x00000000
	.align		4
        /*0004*/ 	.word	0xffffffff
	.align		4
        /*0008*/ 	.word	0x00000000
	.align		4
        /*000c*/ 	.word	0xfffffffe
	.align		4
        /*0010*/ 	.word	0x00000000
	.align		4
        /*0014*/ 	.word	0xfffffffd
	.align		4
        /*0018*/ 	.word	0x00000000
	.align		4
        /*001c*/ 	.word	0xfffffffc


//--------------------- .nv.constant4             --------------------------
	.section	.nv.constant4,"a",@progbits
	.align	8
	.align		8
.nv.constant4:
        /*0000*/ 	.dword	_$_str
	.align		8
        /*0008*/ 	.dword	_$_str_$_2


//--------------------- .text.triton_poi_fused__native_batch_norm_legit_no_training_convolution_relu_0 --------------------------
	.section	.text.triton_poi_fused__native_batch_norm_legit_no_training_convolution_relu_0,"ax",@progbits
	.align	128
        .global         triton_poi_fused__native_batch_norm_legit_no_training_convolution_relu_0
        .type           triton_poi_fused__native_batch_norm_legit_no_training_convolution_relu_0,@function
        .size           triton_poi_fused__native_batch_norm_legit_no_training_convolution_relu_0,(.L_x_1 - triton_poi_fused__native_batch_norm_legit_no_training_convolution_relu_0)
        .other          triton_poi_fused__native_batch_norm_legit_no_training_convolution_relu_0,@"STO_CUDA_ENTRY STV_DEFAULT"
triton_poi_fused__native_batch_norm_legit_no_training_convolution_relu_0:
.text.triton_poi_fused__native_batch_norm_legit_no_training_convolution_relu_0:
[----:B------:R-:W-:Y:S01]  /*0000*/  LDC R1, c[0x0][0x28] ;  /* 0x00000a00ff017b82 */ /* 0x000fe20000000800 */
[----:B------:R-:W1:Y:S07]  /*0010*/  S2R R0, SR_TID.X ;  /* 0x0000000000007919 */ /* 0x000e6e0000002100 */
[----:B------:R-:W2:Y:S01]  /*0020*/  LDC.64 R10, c[0x0][0x228] ;  /* 0x00008a00ff0a7b82 */ /* 0x000ea20000000a00 */
[----:B------:R-:W-:Y:S01]  /*0030*/  ULDC.64 UR4, c[0x0][0x208] ;  /* 0x0000820000047ab9 */ /* 0x000fe20000000a00 */
[----:B------:R-:W3:Y:S06]  /*0040*/  S2R R3, SR_CTAID.X ;  /* 0x0000000000037919 */ /* 0x000eec0000002500 */
[----:B------:R-:W4:Y:S08]  /*0050*/  LDC.64 R6, c[0x0][0x218] ;  /* 0x00008600ff067b82 */ /* 0x000f300000000a00 */
[----:B------:R-:W5:Y:S08]  /*0060*/  LDC.64 R8, c[0x0][0x220] ;  /* 0x00008800ff087b82 */ /* 0x000f700000000a00 */
[----:B------:R-:W5:Y:S01]  /*0070*/  LDC.64 R12, c[0x0][0x230] ;  /* 0x00008c00ff0c7b82 */ /* 0x000f620000000a00 */
[----:B-1----:R-:W-:-:S07]  /*0080*/  LOP3.LUT R0, R0, 0x7f, RZ, 0xc0, !PT ;  /* 0x0000007f00007812 */ /* 0x002fce00078ec0ff */
[----:B------:R-:W1:Y:S01]  /*0090*/  LDC.64 R4, c[0x0][0x238] ;  /* 0x00008e00ff047b82 */ /* 0x000e620000000a00 */
[----:B---3--:R-:W-:Y:S02]  /*00a0*/  SHF.R.S32.HI R2, RZ, 0x18, R3 ;  /* 0x00000018ff027819 */ /* 0x008fe40000011403 */
[----:B------:R-:W-:Y:S02]  /*00b0*/  LEA R0, R3, R0, 0x7 ;  /* 0x0000000003007211 */ /* 0x000fe400078e38ff */
[----:B------:R-:W-:-:S04]  /*00c0*/  SGXT R3, R2, 0x1 ;  /* 0x000000010203781a */ /* 0x000fc80000000200 */
[----:B------:R-:W-:-:S04]  /*00d0*/  LEA.HI R3, R3, R0, RZ, 0x4 ;  /* 0x0000000003037211 */ /* 0x000fc800078f20ff */
[--C-:B------:R-:W-:Y:S02]  /*00e0*/  SHF.R.S32.HI R2, RZ, 0x4, R3.reuse ;  /* 0x00000004ff027819 */ /* 0x100fe40000011403 */
[----:B------:R-:W-:-:S04]  /*00f0*/  SHF.R.S32.HI R3, RZ, 0x1f, R3 ;  /* 0x0000001fff037819 */ /* 0x000fc80000011403 */
[----:B------:R-:W-:-:S04]  /*0100*/  LEA.HI R3, R3, R2, RZ, 0x6 ;  /* 0x0000000203037211 */ /* 0x000fc800078f30ff */
[----:B------:R-:W-:-:S04]  /*0110*/  LOP3.LUT R3, R3, 0xffffffc0, RZ, 0xc0, !PT ;  /* 0xffffffc003037812 */ /* 0x000fc800078ec0ff */
[----:B------:R-:W-:Y:S02]  /*0120*/  IADD3 R15, R2, -R3, RZ ;  /* 0x80000003020f7210 */ /* 0x000fe40007ffe0ff */
[----:B------:R-:W3:Y:S03]  /*0130*/  LDC.64 R2, c[0x0][0x210] ;  /* 0x00008400ff027b82 */ /* 0x000ee60000000a00 */
[----:B--2---:R-:W-:-:S05]  /*0140*/  IMAD.WIDE R10, R15, 0x4, R10 ;  /* 0x000000040f0a7825 */ /* 0x004fca00078e020a */
[----:B------:R2:W2:Y:S01]  /*0150*/  LDG.E.EL R16, desc[UR4][R10.64] ;  /* 0x000000040a107981 */ /* 0x0004a2000c2e1900 */
[----:B----4-:R-:W-:-:S04]  /*0160*/  IMAD.WIDE R6, R15, 0x4, R6 ;  /* 0x000000040f067825 */ /* 0x010fc800078e0206 */
[C---:B-----5:R-:W-:Y:S02]  /*0170*/  IMAD.WIDE R8, R15.reuse, 0x4, R8 ;  /* 0x000000040f087825 */ /* 0x060fe400078e0208 */
[----:B------:R4:W5:Y:S02]  /*0180*/  LDG.E.EL R7, desc[UR4][R6.64] ;  /* 0x0000000406077981 */ /* 0x000964000c2e1900 */
[----:B---3--:R-:W-:Y:S02]  /*0190*/  IMAD.WIDE R2, R0, 0x4, R2 ;  /* 0x0000000400027825 */ /* 0x008fe400078e0202 */
[----:B------:R-:W3:Y:S04]  /*01a0*/  LDG.E.EL R8, desc[UR4][R8.64] ;  /* 0x0000000408087981 */ /* 0x000ee8000c2e1900 */
[----:B------:R-:W5:Y:S01]  /*01b0*/  LDG.E R14, desc[UR4][R2.64] ;  /* 0x00000004020e7981 */ /* 0x000f62000c1e1900 */
[----:B0-2---:R-:W-:-:S04]  /*01c0*/  IMAD.WIDE R10, R15, 0x4, R12 ;  /* 0x000000040f0a7825 */ /* 0x005fc800078e020c */
[----:B-1----:R-:W-:Y:S02]  /*01d0*/  IMAD.WIDE R12, R15, 0x4, R4 ;  /* 0x000000040f0c7825 */ /* 0x002fe400078e0204 */
[----:B------:R-:W2:Y:S01]  /*01e0*/  LDG.E.EL R10, desc[UR4][R10.64] ;  /* 0x000000040a0a7981 */ /* 0x000ea2000c2e1900 */
[----:B----4-:R-:W-:Y:S01]  /*01f0*/  HFMA2.MMA R6, -RZ, RZ, 1.625, 0 ;  /* 0x3e800000ff067435 */ /* 0x010fe200000001ff */
[----:B------:R-:W0:Y:S02]  /*0200*/  LDC.64 R4, c[0x0][0x240] ;  /* 0x00009000ff047b82 */ /* 0x000e240000000a00 */
[----:B------:R-:W2:Y:S01]  /*0210*/  LDG.E.EL R13, desc[UR4][R12.64] ;  /* 0x000000040c0d7981 */ /* 0x000ea2000c2e1900 */
[----:B0-----:R-:W-:-:S04]  /*0220*/  IMAD.WIDE R4, R0, 0x4, R4 ;  /* 0x0000000400047825 */ /* 0x001fc800078e0204 */
[----:B------:R-:W-:-:S04]  /*0230*/  FADD R16, R16, 9.9999997473787516356e-06 ;  /* 0x3727c5ac10107421 */ /* 0x000fc80000000000 */
[----:B------:R-:W0:Y:S02]  /*0240*/  MUFU.SQRT R15, R16 ;  /* 0x00000010000f7308 */ /* 0x000e240000002000 */
[C---:B0-----:R-:W-:Y:S02]  /*0250*/  FSETP.GT.AND P0, PT, R15.reuse, 8.50705917302346158658e+37, PT ;  /* 0x7e8000000f00780b */ /* 0x041fe40003f04000 */
[----:B------:R-:W-:-:S11]  /*0260*/  FSETP.GEU.AND P1, PT, R15, 1.175494350822287508e-38, PT ;  /* 0x008000000f00780b */ /* 0x000fd60003f2e000 */
[----:B------:R-:W-:-:S04]  /*0270*/  @P0 FMUL R15, R15, 0.25 ;  /* 0x3e8000000f0f0820 */ /* 0x000fc80000400000 */
[----:B------:R-:W-:-:S06]  /*0280*/  @!P1 FMUL R15, R15, 16777216 ;  /* 0x4b8000000f0f9820 */ /* 0x000fcc0000400000 */
[----:B------:R-:W0:Y:S01]  /*0290*/  MUFU.RCP R15, R15 ;  /* 0x0000000f000f7308 */ /* 0x000e220000001000 */
[----:B------:R-:W-:Y:S01]  /*02a0*/  FSEL R6, R6, 1, P0 ;  /* 0x3f80000006067808 */ /* 0x000fe20000000000 */
[----:B-----5:R-:W-:-:S04]  /*02b0*/  FADD R7, R14, R7 ;  /* 0x000000070e077221 */ /* 0x020fc80000000000 */
[----:B------:R-:W-:Y:S01]  /*02c0*/  @!P1 FMUL R6, R6, 16777216 ;  /* 0x4b80000006069820 */ /* 0x000fe20000400000 */
[----:B---3--:R-:W-:-:S03]  /*02d0*/  FADD R8, -R8, R7 ;  /* 0x0000000708087221 */ /* 0x008fc60000000100 */
[----:B0-----:R-:W-:-:S04]  /*02e0*/  FMUL R9, R15, R6 ;  /* 0x000000060f097220 */ /* 0x001fc80000400000 */
[----:B------:R-:W-:-:S04]  /*02f0*/  FMUL R8, R8, R9 ;  /* 0x0000000908087220 */ /* 0x000fc80000400000 */
[----:B--2---:R-:W-:-:S05]  /*0300*/  FFMA R8, R10, R8, R13 ;  /* 0x000000080a087223 */ /* 0x004fca000000000d */
[----:B------:R-:W-:-:S04]  /*0310*/  FSETP.GEU.AND P0, PT, R8, RZ, PT ;  /* 0x000000ff0800720b */ /* 0x000fc80003f0e000 */
[----:B------:R-:W-:Y:S01]  /*0320*/  FSEL R9, R8, RZ, P0 ;  /* 0x000000ff08097208 */ /* 0x000fe20000000000 */
[----:B------:R-:W-:Y:S04]  /*0330*/  STG.E desc[UR4][R2.64], R7 ;  /* 0x0000000702007986 */ /* 0x000fe8000c101904 */
[----:B------:R-:W-:Y:S01]  /*0340*/  STG.E desc[UR4][R4.64], R9 ;  /* 0x0000000904007986 */ /* 0x000fe2000c101904 */
[----:B------:R-:W-:Y:S05]  /*0350*/  EXIT ;  /* 0x000000000000794d */ /* 0x000fea0003800000 */
.L_x_0:
[----:B------:R-:W-:-:S00]  /*0360*/  BRA `(.L_x_0) ;  /* 0xfffffffc00fc7947 */ /* 0x000fc0000383ffff */
[----:B------:R-:W-:-:S00]  /*0370*/  NOP ;  /* 0x0000000000007918 */ /* 0x000fc00000000000 */
        /* <DEDUP_REMOVED lines=8> */
.L_x_1:


//--------------------- .nv.global.init           --------------------------
	.section	.nv.global.init,"aw",@progbits
.nv.global.init:
	.type		_$_str,@object
	.size		_$_str,(_$_str_$_2 - _$_str)
_$_str:
        /*0000*/ 	.byte	0x5f, 0x5f, 0x43, 0x55, 0x44, 0x41, 0x5f, 0x46, 0x54, 0x5a, 0x00
	.type		_$_str_$_2,@object
	.size		_$_str_$_2,(.L_1 - _$_str_$_2)
_$_str_$_2:
        /*000b*/ 	.byte	0x5f, 0x5f, 0x43, 0x55, 0x44, 0x41, 0x5f, 0x50, 0x52, 0x45, 0x43, 0x5f, 0x53, 0x51, 0x52, 0x54
        /*001b*/ 	.byte	0x00
.L_1:


//--------------------- .nv.constant0.triton_poi_fused__native_batch_norm_legit_no_training_convolution_relu_0 --------------------------
	.section	.nv.constant0.triton_poi_fused__native_batch_norm_legit_no_training_convolution_relu_0,"a",@progbits
	.sectionflags	@""
	.align	4
.nv.constant0.triton_poi_fused__native_batch_norm_legit_no_training_convolution_relu_0:
	.zero		588
